//
// Generated by NVIDIA NVVM Compiler
//
// Compiler Build ID: CL-36424714
// Cuda compilation tools, release 13.0, V13.0.88
// Based on NVVM 20.0.0
//

.version 9.0
.target sm_100
.address_size 64

	// .globl	_Z10kernel_foojPf
.global .align 4 .b8 __cudart_i2opi_f[24] = {65, 144, 67, 60, 153, 149, 98, 219, 192, 221, 52, 245, 209, 87, 39, 252, 41, 21, 68, 78, 110, 131, 249, 162};

.visible .entry _Z10kernel_foojPf(
	.param .u32 _Z10kernel_foojPf_param_0,
	.param .u64 .ptr .align 1 _Z10kernel_foojPf_param_1
)
{
	.local .align 4 .b8 	__local_depot0[28];
	.reg .b64 	%SP;
	.reg .b64 	%SPL;
	.reg .pred 	%p<11>;
	.reg .b32 	%r<50>;
	.reg .b32 	%f<28>;
	.reg .b64 	%rd<25>;
	.reg .b64 	%fd<3>;

	mov.u64 	%SPL, __local_depot0;
	ld.param.u32 	%r20, [_Z10kernel_foojPf_param_0];
	ld.param.u64 	%rd10, [_Z10kernel_foojPf_param_1];
	add.u64 	%rd1, %SPL, 0;
	mov.u32 	%r21, %ctaid.x;
	mov.u32 	%r1, %ntid.x;
	mov.u32 	%r22, %tid.x;
	mad.lo.s32 	%r45, %r21, %r1, %r22;
	setp.gt.s32 	%p1, %r45, 1023;
	@%p1 bra 	$L__BB0_11;
	mov.u32 	%r23, %nctaid.x;
	mul.lo.s32 	%r3, %r23, %r1;
	cvta.to.global.u64 	%rd2, %rd10;
	mov.u64 	%rd12, __cudart_i2opi_f;
$L__BB0_2:
	add.s32 	%r5, %r45, %r20;
	mov.b32 	%f1, %r5;
	mul.f32 	%f7, %f1, 0f3F22F983;
	cvt.rni.s32.f32 	%r49, %f7;
	cvt.rn.f32.s32 	%f8, %r49;
	fma.rn.f32 	%f9, %f8, 0fBFC90FDA, %f1;
	fma.rn.f32 	%f10, %f8, 0fB3A22168, %f9;
	fma.rn.f32 	%f27, %f8, 0fA7C234C5, %f10;
	abs.f32 	%f3, %f1;
	setp.ltu.f32 	%p2, %f3, 0f47CE4780;
	@%p2 bra 	$L__BB0_10;
	setp.neu.f32 	%p3, %f3, 0f7F800000;
	@%p3 bra 	$L__BB0_5;
	mov.f32 	%f13, 0f00000000;
	mul.rn.f32 	%f27, %f1, %f13;
	mov.b32 	%r49, 0;
	bra.uni 	$L__BB0_10;
$L__BB0_5:
	shl.b32 	%r25, %r5, 8;
	or.b32  	%r7, %r25, -2147483648;
	mov.b64 	%rd24, 0;
	mov.b32 	%r46, 0;
	mov.u64 	%rd22, %rd12;
	mov.u64 	%rd23, %rd1;
$L__BB0_6:
	.pragma "nounroll";
	ld.global.nc.u32 	%r26, [%rd22];
	mad.wide.u32 	%rd14, %r26, %r7, %rd24;
	shr.u64 	%rd24, %rd14, 32;
	st.local.u32 	[%rd23], %rd14;
	add.s32 	%r46, %r46, 1;
	add.s64 	%rd23, %rd23, 4;
	add.s64 	%rd22, %rd22, 4;
	setp.ne.s32 	%p4, %r46, 6;
	@%p4 bra 	$L__BB0_6;
	shr.u32 	%r27, %r5, 23;
	st.local.u32 	[%rd1+24], %rd24;
	and.b32  	%r10, %r27, 31;
	and.b32  	%r28, %r27, 224;
	add.s32 	%r29, %r28, -128;
	shr.u32 	%r30, %r29, 5;
	mul.wide.u32 	%rd15, %r30, 4;
	sub.s64 	%rd9, %rd1, %rd15;
	ld.local.u32 	%r47, [%rd9+24];
	ld.local.u32 	%r48, [%rd9+20];
	setp.eq.s32 	%p5, %r10, 0;
	@%p5 bra 	$L__BB0_9;
	shf.l.wrap.b32 	%r47, %r48, %r47, %r10;
	ld.local.u32 	%r31, [%rd9+16];
	shf.l.wrap.b32 	%r48, %r31, %r48, %r10;
$L__BB0_9:
	shr.u32 	%r32, %r47, 30;
	shf.l.wrap.b32 	%r33, %r48, %r47, 2;
	shl.b32 	%r34, %r48, 2;
	shr.u32 	%r35, %r33, 31;
	add.s32 	%r36, %r35, %r32;
	neg.s32 	%r37, %r36;
	setp.lt.s32 	%p6, %r5, 0;
	selp.b32 	%r49, %r37, %r36, %p6;
	xor.b32  	%r38, %r33, %r5;
	shr.s32 	%r39, %r33, 31;
	xor.b32  	%r40, %r39, %r33;
	xor.b32  	%r41, %r39, %r34;
	cvt.u64.u32 	%rd16, %r40;
	shl.b64 	%rd17, %rd16, 32;
	cvt.u64.u32 	%rd18, %r41;
	or.b64  	%rd19, %rd17, %rd18;
	cvt.rn.f64.s64 	%fd1, %rd19;
	mul.f64 	%fd2, %fd1, 0d3BF921FB54442D19;
	cvt.rn.f32.f64 	%f11, %fd2;
	neg.f32 	%f12, %f11;
	setp.lt.s32 	%p7, %r38, 0;
	selp.f32 	%f27, %f12, %f11, %p7;
$L__BB0_10:
	mul.rn.f32 	%f14, %f27, %f27;
	and.b32  	%r43, %r49, 1;
	setp.eq.b32 	%p8, %r43, 1;
	selp.f32 	%f15, 0f3F800000, %f27, %p8;
	fma.rn.f32 	%f16, %f14, %f15, 0f00000000;
	fma.rn.f32 	%f17, %f14, 0f37CBAC00, 0fBAB607ED;
	selp.f32 	%f18, %f17, 0fB94D4153, %p8;
	selp.f32 	%f19, 0f3D2AAABB, 0f3C0885E4, %p8;
	fma.rn.f32 	%f20, %f18, %f14, %f19;
	selp.f32 	%f21, 0fBEFFFFFF, 0fBE2AAAA8, %p8;
	fma.rn.f32 	%f22, %f20, %f14, %f21;
	fma.rn.f32 	%f23, %f22, %f16, %f15;
	and.b32  	%r44, %r49, 2;
	setp.eq.s32 	%p9, %r44, 0;
	mov.f32 	%f24, 0f00000000;
	sub.f32 	%f25, %f24, %f23;
	selp.f32 	%f26, %f23, %f25, %p9;
	mul.wide.s32 	%rd20, %r45, 4;
	add.s64 	%rd21, %rd2, %rd20;
	st.global.f32 	[%rd21], %f26;
	add.s32 	%r45, %r45, %r3;
	setp.lt.s32 	%p10, %r45, 1024;
	@%p10 bra 	$L__BB0_2;
$L__BB0_11:
	ret;

}


// ===== COMPILED SASS (sm_100) =====

	.target	sm_100

	.elftype	@"ET_EXEC"


//--------------------- .note.nv.tkinfo           --------------------------
	.section	.note.nv.tkinfo,"",@"SHT_NOTE"
	.sectionflags	@"SHF_NOTE_NV_TKINFO"
	.tkinfo
        /*0018*/ 	.word	0x00000002
        /*0030*/ 	.string	""
        /*0030*/ 	.string	"ptxas"
        /*0030*/ 	.string	"Cuda compilation tools, release 13.0, V13.0.88"
        /*0030*/ 	.string	"Build cuda_13.0.r13.0/compiler.36424714_0"
        /*0030*/ 	.string	"-arch sm_100 -m 64 "



//--------------------- .note.nv.cuinfo           --------------------------
	.section	.note.nv.cuinfo,"",@"SHT_NOTE"
	.sectionflags	@"SHF_NOTE_NV_CUINFO"
        /*0018*/ 	.short	0x0002
        /*001a*/ 	.short	0x0064
        /*001c*/ 	.short	0x0082
	.zero		2


//--------------------- .nv.info                  --------------------------
	.section	.nv.info,"",@"SHT_CUDA_INFO"
	.align	4


	//----- nvinfo : EIATTR_REGCOUNT
	.align		4
        /*0000*/ 	.byte	0x04, 0x2f
        /*0002*/ 	.short	(.L_2 - .L_1)
	.align		4
.L_1:
        /*0004*/ 	.word	index@(_Z10kernel_foojPf)
        /*0008*/ 	.word	0x00000013


	//----- nvinfo : EIATTR_FRAME_SIZE
	.align		4
.L_2:
        /*000c*/ 	.byte	0x04, 0x11
        /*000e*/ 	.short	(.L_4 - .L_3)
	.align		4
.L_3:
        /*0010*/ 	.word	index@(_Z10kernel_foojPf)
        /*0014*/ 	.word	0x00000000


	//----- nvinfo : EIATTR_MIN_STACK_SIZE
	.align		4
.L_4:
        /*0018*/ 	.byte	0x04, 0x12
        /*001a*/ 	.short	(.L_6 - .L_5)
	.align		4
.L_5:
        /*001c*/ 	.word	index@(_Z10kernel_foojPf)
        /*0020*/ 	.word	0x00000000
.L_6:


//--------------------- .nv.compat                --------------------------
	.section	.nv.compat,"",@"SHT_CUDA_COMPAT_INFO"
	.align	4
        /*0000*/ 	.byte	0x02, 0x09, 0x00, 0x00, 0x02, 0x02, 0x01, 0x00, 0x02, 0x05, 0x05, 0x00, 0x03, 0x07, 0x01, 0x01
        /*0010*/ 	.byte	0x02, 0x03, 0x00, 0x00, 0x02, 0x06, 0x01, 0x00, 0x04, 0x0b, 0x08, 0x00, 0x01, 0x00, 0x00, 0x00
        /*0020*/ 	.byte	0x00, 0x00, 0x00, 0x00


//--------------------- .nv.info._Z10kernel_foojPf --------------------------
	.section	.nv.info._Z10kernel_foojPf,"",@"SHT_CUDA_INFO"
	.sectionflags	@""
	.align	4


	//----- nvinfo : EIATTR_CUDA_API_VERSION
	.align		4
        /*0000*/ 	.byte	0x04, 0x37
        /*0002*/ 	.short	(.L_8 - .L_7)
.L_7:
        /*0004*/ 	.word	0x00000082


	//----- nvinfo : EIATTR_KPARAM_INFO
	.align		4
.L_8:
        /*0008*/ 	.byte	0x04, 0x17
        /*000a*/ 	.short	(.L_10 - .L_9)
.L_9:
        /*000c*/ 	.word	0x00000000
        /*0010*/ 	.short	0x0001
        /*0012*/ 	.short	0x0008
        /*0014*/ 	.byte	0x00, 0xf5, 0x21, 0x00


	//----- nvinfo : EIATTR_KPARAM_INFO
	.align		4
.L_10:
        /*0018*/ 	.byte	0x04, 0x17
        /*001a*/ 	.short	(.L_12 - .L_11)
.L_11:
        /*001c*/ 	.word	0x00000000
        /*0020*/ 	.short	0x0000
        /*0022*/ 	.short	0x0000
        /*0024*/ 	.byte	0x00, 0xf0, 0x11, 0x00


	//----- nvinfo : EIATTR_SPARSE_MMA_MASK
	.align		4
.L_12:
        /*0028*/ 	.byte	0x03, 0x50
        /*002a*/ 	.short	0x0000


	//----- nvinfo : EIATTR_MAXREG_COUNT
	.align		4
        /*002c*/ 	.byte	0x03, 0x1b
        /*002e*/ 	.short	0x00ff


	//----- nvinfo : EIATTR_MERCURY_ISA_VERSION
	.align		4
        /*0030*/ 	.byte	0x03, 0x5f
        /*0032*/ 	.short	0x0101


	//----- nvinfo : EIATTR_VRC_CTA_INIT_COUNT
	.align		4
        /*0034*/ 	.byte	0x02, 0x4a
	.zero		1
	.zero		1


	//----- nvinfo : EIATTR_EXIT_INSTR_OFFSETS
	.align		4
        /*0038*/ 	.byte	0x04, 0x1c
        /*003a*/ 	.short	(.L_14 - .L_13)


	//   ....[0]....
.L_13:
        /*003c*/ 	.word	0x00000060


	//   ....[1]....
        /*0040*/ 	.word	0x000008d0


	//----- nvinfo : EIATTR_CRS_STACK_SIZE
	.align		4
.L_14:
        /*0044*/ 	.byte	0x04, 0x1e
        /*0046*/ 	.short	(.L_16 - .L_15)
.L_15:
        /*0048*/ 	.word	0x00000000


	//----- nvinfo : EIATTR_CBANK_PARAM_SIZE
	.align		4
.L_16:
        /*004c*/ 	.byte	0x03, 0x19
        /*004e*/ 	.short	0x0010


	//----- nvinfo : EIATTR_PARAM_CBANK
	.align		4
        /*0050*/ 	.byte	0x04, 0x0a
        /*0052*/ 	.short	(.L_18 - .L_17)
	.align		4
.L_17:
        /*0054*/ 	.word	index@(.nv.constant0._Z10kernel_foojPf)
        /*0058*/ 	.short	0x0380
        /*005a*/ 	.short	0x0010


	//----- nvinfo : EIATTR_SW_WAR
	.align		4
.L_18:
        /*005c*/ 	.byte	0x04, 0x36
        /*005e*/ 	.short	(.L_20 - .L_19)
.L_19:
        /*0060*/ 	.word	0x00000008
.L_20:


//--------------------- .nv.callgraph             --------------------------
	.section	.nv.callgraph,"",@"SHT_CUDA_CALLGRAPH"
	.align	4
	.sectionentsize	8
	.align		4
        /*0000*/ 	.word	0x00000000
	.align		4
        /*0004*/ 	.word	0xffffffff
	.align		4
        /*0008*/ 	.word	0x00000000
	.align		4
        /*000c*/ 	.word	0xfffffffe
	.align		4
        /*0010*/ 	.word	0x00000000
	.align		4
        /*0014*/ 	.word	0xfffffffd
	.align		4
        /*0018*/ 	.word	0x00000000
	.align		4
        /*001c*/ 	.word	0xfffffffc


//--------------------- .nv.constant4             --------------------------
	.section	.nv.constant4,"a",@progbits
	.align	8
	.align		8
.nv.constant4:
        /*0000*/ 	.dword	__cudart_i2opi_f


//--------------------- .text._Z10kernel_foojPf   --------------------------
	.section	.text._Z10kernel_foojPf,"ax",@progbits
	.align	128
        .global         _Z10kernel_foojPf
        .type           _Z10kernel_foojPf,@function
        .size           _Z10kernel_foojPf,(.L_x_7 - _Z10kernel_foojPf)
        .other          _Z10kernel_foojPf,@"STO_CUDA_ENTRY STV_DEFAULT"
_Z10kernel_foojPf:
.text._Z10kernel_foojPf:
[----:B------:R-:W-:Y:S01]  /*0000*/  LDC R1, c[0x0][0x37c] ;  /* 0x0000df00ff017b82 */ /* 0x000fe20000000800 */
[----:B------:R-:W0:Y:S07]  /*0010*/  S2R R3, SR_TID.X ;  /* 0x0000000000037919 */ /* 0x000e2e0000002100 */
[----:B------:R-:W0:Y:S08]  /*0020*/  S2UR UR4, SR_CTAID.X ;  /* 0x00000000000479c3 */ /* 0x000e300000002500 */
[----:B------:R-:W0:Y:S02]  /*0030*/  LDC R2, c[0x0][0x360] ;  /* 0x0000d800ff027b82 */ /* 0x000e240000000800 */
[----:B0-----:R-:W-:-:S05]  /*0040*/  IMAD R3, R2, UR4, R3 ;  /* 0x0000000402037c24 */ /* 0x001fca000f8e0203 */
[----:B------:R-:W-:-:S13]  /*0050*/  ISETP.GT.AND P0, PT, R3, 0x3ff, PT ;  /* 0x000003ff0300780c */ /* 0x000fda0003f04270 */
[----:B------:R-:W-:Y:S05]  /*0060*/  @P0 EXIT ;  /* 0x000000000000094d */ /* 0x000fea0003800000 */
[----:B------:R-:W0:Y:S01]  /*0070*/  LDCU UR4, c[0x0][0x370] ;  /* 0x00006e00ff0477ac */ /* 0x000e220008000800 */
[----:B------:R-:W1:Y:S01]  /*0080*/  LDCU.64 UR6, c[0x0][0x358] ;  /* 0x00006b00ff0677ac */ /* 0x000e620008000a00 */
[----:B0-----:R-:W-:-:S07]  /*0090*/  IMAD R2, R2, UR4, RZ ;  /* 0x0000000402027c24 */ /* 0x001fce000f8e02ff */
.L_x_5:
[----:B------:R-:W0:Y:S01]  /*00a0*/  LDCU UR4, c[0x0][0x380] ;  /* 0x00007000ff0477ac */ /* 0x000e220008000800 */
[----:B------:R-:W-:Y:S01]  /*00b0*/  BSSY.RECONVERGENT B0, `(.L_x_0) ;  /* 0x000006a000007945 */ /* 0x000fe20003800200 */
[----:B0-----:R-:W-:-:S04]  /*00c0*/  VIADD R0, R3, UR4 ;  /* 0x0000000403007c36 */ /* 0x001fc80008000000 */
[C---:B------:R-:W-:Y:S01]  /*00d0*/  FMUL R5, R0.reuse, 0.63661974668502807617 ;  /* 0x3f22f98300057820 */ /* 0x040fe20000400000 */
[----:B------:R-:W-:-:S05]  /*00e0*/  FSETP.GE.AND P0, PT, |R0|, 105615, PT ;  /* 0x47ce47800000780b */ /* 0x000fca0003f06200 */
[----:B------:R-:W0:Y:S02]  /*00f0*/  F2I.NTZ R5, R5 ;  /* 0x0000000500057305 */ /* 0x000e240000203100 */
[----:B0-----:R-:W-:-:S05]  /*0100*/  I2FP.F32.S32 R7, R5 ;  /* 0x0000000500077245 */ /* 0x001fca0000201400 */
[----:B------:R-:W-:-:S04]  /*0110*/  FFMA R6, R7, -1.5707962512969970703, R0 ;  /* 0xbfc90fda07067823 */ /* 0x000fc80000000000 */
[----:B------:R-:W-:-:S04]  /*0120*/  FFMA R6, R7, -7.5497894158615963534e-08, R6 ;  /* 0xb3a2216807067823 */ /* 0x000fc80000000006 */
[----:B------:R-:W-:Y:S01]  /*0130*/  FFMA R8, R7, -5.3903029534742383927e-15, R6 ;  /* 0xa7c234c507087823 */ /* 0x000fe20000000006 */
[----:B------:R-:W-:Y:S06]  /*0140*/  @!P0 BRA `(.L_x_1) ;  /* 0x0000000400808947 */ /* 0x000fec0003800000 */
[----:B------:R-:W-:-:S13]  /*0150*/  FSETP.NEU.AND P0, PT, |R0|, +INF , PT ;  /* 0x7f8000000000780b */ /* 0x000fda0003f0d200 */
[----:B------:R-:W-:Y:S01]  /*0160*/  @!P0 FMUL R8, RZ, R0 ;  /* 0x00000000ff088220 */ /* 0x000fe20000400000 */
[----:B------:R-:W-:Y:S01]  /*0170*/  @!P0 IMAD.MOV.U32 R5, RZ, RZ, RZ ;  /* 0x000000ffff058224 */ /* 0x000fe200078e00ff */
[----:B------:R-:W-:Y:S06]  /*0180*/  @!P0 BRA `(.L_x_1) ;  /* 0x0000000400708947 */ /* 0x000fec0003800000 */
[----:B------:R-:W-:Y:S01]  /*0190*/  IMAD.SHL.U32 R6, R0, 0x100, RZ ;  /* 0x0000010000067824 */ /* 0x000fe200078e00ff */
[----:B------:R-:W0:Y:S01]  /*01a0*/  LDCU.64 UR8, c[0x4][URZ] ;  /* 0x01000000ff0877ac */ /* 0x000e220008000a00 */
[----:B------:R-:W-:Y:S02]  /*01b0*/  IMAD.MOV.U32 R5, RZ, RZ, RZ ;  /* 0x000000ffff057224 */ /* 0x000fe400078e00ff */
[----:B------:R-:W-:Y:S01]  /*01c0*/  IMAD.MOV.U32 R16, RZ, RZ, RZ ;  /* 0x000000ffff107224 */ /* 0x000fe200078e00ff */
[----:B------:R-:W-:Y:S01]  /*01d0*/  LOP3.LUT R15, R6, 0x80000000, RZ, 0xfc, !PT ;  /* 0x80000000060f7812 */ /* 0x000fe200078efcff */
[----:B------:R-:W-:Y:S01]  /*01e0*/  UMOV UR5, URZ ;  /* 0x000000ff00057c82 */ /* 0x000fe20008000000 */
[----:B------:R-:W-:-:S05]  /*01f0*/  UMOV UR4, URZ ;  /* 0x000000ff00047c82 */ /* 0x000fca0008000000 */
.L_x_2:
[----:B0-----:R-:W-:Y:S01]  /*0200*/  MOV R8, UR8 ;  /* 0x0000000800087c02 */ /* 0x001fe20008000f00 */
[----:B------:R-:W-:-:S05]  /*0210*/  IMAD.U32 R9, RZ, RZ, UR9 ;  /* 0x00000009ff097e24 */ /* 0x000fca000f8e00ff */
[----:B-1----:R-:W2:Y:S01]  /*0220*/  LDG.E.CONSTANT R6, desc[UR6][R8.64] ;  /* 0x0000000608067981 */ /* 0x002ea2000c1e9900 */
[----:B------:R-:W-:Y:S01]  /*0230*/  UIADD3 UR4, UPT, UPT, UR4, 0x1, URZ ;  /* 0x0000000104047890 */ /* 0x000fe2000fffe0ff */
[C---:B------:R-:W-:Y:S01]  /*0240*/  ISETP.EQ.AND P0, PT, R16.reuse, RZ, PT ;  /* 0x000000ff1000720c */ /* 0x040fe20003f02270 */
[----:B------:R-:W-:Y:S01]  /*0250*/  UIADD3 UR8, UP1, UPT, UR8, 0x4, URZ ;  /* 0x0000000408087890 */ /* 0x000fe2000ff3e0ff */
[C---:B------:R-:W-:Y:S01]  /*0260*/  ISETP.EQ.AND P1, PT, R16.reuse, 0x4, PT ;  /* 0x000000041000780c */ /* 0x040fe20003f22270 */
[----:B------:R-:W-:Y:S01]  /*0270*/  UISETP.NE.AND UP0, UPT, UR4, 0x6, UPT ;  /* 0x000000060400788c */ /* 0x000fe2000bf05270 */
[C---:B------:R-:W-:Y:S01]  /*0280*/  ISETP.EQ.AND P2, PT, R16.reuse, 0x8, PT ;  /* 0x000000081000780c */ /* 0x040fe20003f42270 */
[----:B------:R-:W-:Y:S01]  /*0290*/  UIADD3.X UR9, UPT, UPT, URZ, UR9, URZ, UP1, !UPT ;  /* 0x00000009ff097290 */ /* 0x000fe20008ffe4ff */
[C---:B------:R-:W-:Y:S02]  /*02a0*/  ISETP.EQ.AND P3, PT, R16.reuse, 0xc, PT ;  /* 0x0000000c1000780c */ /* 0x040fe40003f62270 */
[----:B------:R-:W-:-:S02]  /*02b0*/  ISETP.EQ.AND P4, PT, R16, 0x10, PT ;  /* 0x000000101000780c */ /* 0x000fc40003f82270 */
[C---:B------:R-:W-:Y:S01]  /*02c0*/  ISETP.EQ.AND P5, PT, R16.reuse, 0x14, PT ;  /* 0x000000141000780c */ /* 0x040fe20003fa2270 */
[----:B------:R-:W-:Y:S02]  /*02d0*/  VIADD R16, R16, 0x4 ;  /* 0x0000000410107836 */ /* 0x000fe40000000000 */
[----:B--2---:R-:W-:-:S03]  /*02e0*/  IMAD.WIDE.U32 R6, R6, R15, RZ ;  /* 0x0000000f06067225 */ /* 0x004fc600078e00ff */
[----:B------:R-:W-:-:S04]  /*02f0*/  IADD3 R6, P6, PT, R6, R5, RZ ;  /* 0x0000000506067210 */ /* 0x000fc80007fde0ff */
[----:B------:R-:W-:Y:S01]  /*0300*/  IADD3.X R5, PT, PT, R7, UR5, RZ, P6, !PT ;  /* 0x0000000507057c10 */ /* 0x000fe2000b7fe4ff */
[--C-:B------:R-:W-:Y:S01]  /*0310*/  @P0 IMAD.MOV.U32 R4, RZ, RZ, R6.reuse ;  /* 0x000000ffff040224 */ /* 0x100fe200078e0006 */
[----:B------:R-:W-:Y:S01]  /*0320*/  @P4 MOV R13, R6 ;  /* 0x00000006000d4202 */ /* 0x000fe20000000f00 */
[--C-:B------:R-:W-:Y:S02]  /*0330*/  @P1 IMAD.MOV.U32 R10, RZ, RZ, R6.reuse ;  /* 0x000000ffff0a1224 */ /* 0x100fe400078e0006 */
[--C-:B------:R-:W-:Y:S02]  /*0340*/  @P2 IMAD.MOV.U32 R11, RZ, RZ, R6.reuse ;  /* 0x000000ffff0b2224 */ /* 0x100fe400078e0006 */
[--C-:B------:R-:W-:Y:S02]  /*0350*/  @P3 IMAD.MOV.U32 R12, RZ, RZ, R6.reuse ;  /* 0x000000ffff0c3224 */ /* 0x100fe400078e0006 */
[----:B------:R-:W-:Y:S01]  /*0360*/  @P5 IMAD.MOV.U32 R14, RZ, RZ, R6 ;  /* 0x000000ffff0e5224 */ /* 0x000fe200078e0006 */
[----:B------:R-:W-:Y:S06]  /*0370*/  BRA.U UP0, `(.L_x_2) ;  /* 0xfffffffd00a07547 */ /* 0x000fec000b83ffff */
[----:B------:R-:W-:Y:S01]  /*0380*/  SHF.R.U32.HI R6, RZ, 0x17, R0 ;  /* 0x00000017ff067819 */ /* 0x000fe20000011600 */
[----:B------:R-:W-:Y:S03]  /*0390*/  BSSY.RECONVERGENT B1, `(.L_x_3) ;  /* 0x0000029000017945 */ /* 0x000fe60003800200 */
[C---:B------:R-:W-:Y:S02]  /*03a0*/  LOP3.LUT R7, R6.reuse, 0xe0, RZ, 0xc0, !PT ;  /* 0x000000e006077812 */ /* 0x040fe400078ec0ff */
[----:B------:R-:W-:-:S03]  /*03b0*/  LOP3.LUT P6, RZ, R6, 0x1f, RZ, 0xc0, !PT ;  /* 0x0000001f06ff7812 */ /* 0x000fc600078cc0ff */
[----:B------:R-:W-:-:S05]  /*03c0*/  VIADD R7, R7, 0xffffff80 ;  /* 0xffffff8007077836 */ /* 0x000fca0000000000 */
[----:B------:R-:W-:-:S05]  /*03d0*/  SHF.R.U32.HI R7, RZ, 0x5, R7 ;  /* 0x00000005ff077819 */ /* 0x000fca0000011607 */
[----:B------:R-:W-:-:S05]  /*03e0*/  IMAD.U32 R9, R7, -0x4, RZ ;  /* 0xfffffffc07097824 */ /* 0x000fca00078e00ff */
[C---:B------:R-:W-:Y:S02]  /*03f0*/  ISETP.EQ.AND P3, PT, R9.reuse, -0x18, PT ;  /* 0xffffffe80900780c */ /* 0x040fe40003f62270 */
[C---:B------:R-:W-:Y:S02]  /*0400*/  ISETP.EQ.AND P4, PT, R9.reuse, -0x14, PT ;  /* 0xffffffec0900780c */ /* 0x040fe40003f82270 */
[C---:B------:R-:W-:Y:S02]  /*0410*/  ISETP.EQ.AND P2, PT, R9.reuse, -0x10, PT ;  /* 0xfffffff00900780c */ /* 0x040fe40003f42270 */
[C---:B------:R-:W-:Y:S02]  /*0420*/  ISETP.EQ.AND P1, PT, R9.reuse, -0xc, PT ;  /* 0xfffffff40900780c */ /* 0x040fe40003f22270 */
[C---:B------:R-:W-:Y:S02]  /*0430*/  ISETP.EQ.AND P0, PT, R9.reuse, -0x8, PT ;  /* 0xfffffff80900780c */ /* 0x040fe40003f02270 */
[----:B------:R-:W-:-:S03]  /*0440*/  ISETP.EQ.AND P5, PT, R9, RZ, PT ;  /* 0x000000ff0900720c */ /* 0x000fc60003fa2270 */
[----:B------:R-:W-:Y:S02]  /*0450*/  @P3 MOV R7, R4 ;  /* 0x0000000400073202 */ /* 0x000fe40000000f00 */
[C---:B------:R-:W-:Y:S01]  /*0460*/  ISETP.EQ.AND P3, PT, R9.reuse, -0x4, PT ;  /* 0xfffffffc0900780c */ /* 0x040fe20003f62270 */
[----:B------:R-:W-:Y:S02]  /*0470*/  @P4 IMAD.MOV.U32 R8, RZ, RZ, R4 ;  /* 0x000000ffff084224 */ /* 0x000fe400078e0004 */
[----:B------:R-:W-:Y:S01]  /*0480*/  @P4 IMAD.MOV.U32 R7, RZ, RZ, R10 ;  /* 0x000000ffff074224 */ /* 0x000fe200078e000a */
[----:B------:R-:W-:Y:S01]  /*0490*/  ISETP.EQ.AND P4, PT, R9, 0x4, PT ;  /* 0x000000040900780c */ /* 0x000fe20003f82270 */
[----:B------:R-:W-:Y:S02]  /*04a0*/  @P2 IMAD.MOV.U32 R7, RZ, RZ, R11 ;  /* 0x000000ffff072224 */ /* 0x000fe400078e000b */
[----:B------:R-:W-:Y:S02]  /*04b0*/  @P1 IMAD.MOV.U32 R7, RZ, RZ, R12 ;  /* 0x000000ffff071224 */ /* 0x000fe400078e000c */
[----:B------:R-:W-:-:S02]  /*04c0*/  @P0 IMAD.MOV.U32 R7, RZ, RZ, R13 ;  /* 0x000000ffff070224 */ /* 0x000fc400078e000d */
[----:B------:R-:W-:Y:S01]  /*04d0*/  @P2 IMAD.MOV.U32 R8, RZ, RZ, R10 ;  /* 0x000000ffff082224 */ /* 0x000fe200078e000a */
[----:B------:R-:W-:Y:S01]  /*04e0*/  @P1 MOV R8, R11 ;  /* 0x0000000b00081202 */ /* 0x000fe20000000f00 */
[----:B------:R-:W-:Y:S01]  /*04f0*/  @P0 IMAD.MOV.U32 R8, RZ, RZ, R12 ;  /* 0x000000ffff080224 */ /* 0x000fe200078e000c */
[----:B------:R-:W-:Y:S01]  /*0500*/  @P3 MOV R7, R14 ;  /* 0x0000000e00073202 */ /* 0x000fe20000000f00 */
[----:B------:R-:W-:Y:S02]  /*0510*/  @P5 IMAD.MOV.U32 R7, RZ, RZ, R5 ;  /* 0x000000ffff075224 */ /* 0x000fe400078e0005 */
[----:B------:R-:W-:Y:S02]  /*0520*/  @P3 IMAD.MOV.U32 R8, RZ, RZ, R13 ;  /* 0x000000ffff083224 */ /* 0x000fe400078e000d */
[----:B------:R-:W-:Y:S02]  /*0530*/  @P5 IMAD.MOV.U32 R8, RZ, RZ, R14 ;  /* 0x000000ffff085224 */ /* 0x000fe400078e000e */
[----:B------:R-:W-:-:S02]  /*0540*/  @P4 IMAD.MOV.U32 R8, RZ, RZ, R5 ;  /* 0x000000ffff084224 */ /* 0x000fc400078e0005 */
[----:B------:R-:W-:Y:S01]  /*0550*/  IMAD.MOV.U32 R15, RZ, RZ, R7 ;  /* 0x000000ffff0f7224 */ /* 0x000fe200078e0007 */
[----:B------:R-:W-:Y:S06]  /*0560*/  @!P6 BRA `(.L_x_4) ;  /* 0x00000000002ce947 */ /* 0x000fec0003800000 */
[----:B------:R-:W-:Y:S01]  /*0570*/  @P2 MOV R7, R4 ;  /* 0x0000000400072202 */ /* 0x000fe20000000f00 */
[----:B------:R-:W-:Y:S01]  /*0580*/  @P1 IMAD.MOV.U32 R7, RZ, RZ, R10 ;  /* 0x000000ffff071224 */ /* 0x000fe200078e000a */
[----:B------:R-:W-:Y:S01]  /*0590*/  LOP3.LUT R6, R6, 0x1f, RZ, 0xc0, !PT ;  /* 0x0000001f06067812 */ /* 0x000fe200078ec0ff */
[----:B------:R-:W-:Y:S01]  /*05a0*/  @P0 IMAD.MOV.U32 R7, RZ, RZ, R11 ;  /* 0x000000ffff070224 */ /* 0x000fe200078e000b */
[----:B------:R-:W-:Y:S01]  /*05b0*/  ISETP.EQ.AND P0, PT, R9, 0x8, PT ;  /* 0x000000080900780c */ /* 0x000fe20003f02270 */
[----:B------:R-:W-:Y:S01]  /*05c0*/  @P3 IMAD.MOV.U32 R7, RZ, RZ, R12 ;  /* 0x000000ffff073224 */ /* 0x000fe200078e000c */
[----:B------:R-:W-:Y:S01]  /*05d0*/  SHF.L.W.U32.HI R15, R8, R6, R15 ;  /* 0x00000006080f7219 */ /* 0x000fe20000010e0f */
[----:B------:R-:W-:Y:S01]  /*05e0*/  @P5 IMAD.MOV.U32 R7, RZ, RZ, R13 ;  /* 0x000000ffff075224 */ /* 0x000fe200078e000d */
[----:B------:R-:W-:-:S09]  /*05f0*/  @P4 MOV R7, R14 ;  /* 0x0000000e00074202 */ /* 0x000fd20000000f00 */
[----:B------:R-:W-:-:S05]  /*0600*/  @P0 IMAD.MOV.U32 R7, RZ, RZ, R5 ;  /* 0x000000ffff070224 */ /* 0x000fca00078e0005 */
[----:B------:R-:W-:-:S07]  /*0610*/  SHF.L.W.U32.HI R8, R7, R6, R8 ;  /* 0x0000000607087219 */ /* 0x000fce0000010e08 */
.L_x_4:
[----:B------:R-:W-:Y:S05]  /*0620*/  BSYNC.RECONVERGENT B1 ;  /* 0x0000000000017941 */ /* 0x000fea0003800200 */
.L_x_3:
[C---:B------:R-:W-:Y:S01]  /*0630*/  SHF.L.W.U32.HI R16, R8.reuse, 0x2, R15 ;  /* 0x0000000208107819 */ /* 0x040fe20000010e0f */
[----:B------:R-:W-:Y:S01]  /*0640*/  IMAD.SHL.U32 R8, R8, 0x4, RZ ;  /* 0x0000000408087824 */ /* 0x000fe200078e00ff */
[----:B------:R-:W-:Y:S01]  /*0650*/  UMOV UR4, 0x54442d19 ;  /* 0x54442d1900047882 */ /* 0x000fe20000000000 */
[----:B------:R-:W-:Y:S01]  /*0660*/  UMOV UR5, 0x3bf921fb ;  /* 0x3bf921fb00057882 */ /* 0x000fe20000000000 */
[----:B------:R-:W-:Y:S02]  /*0670*/  SHF.R.S32.HI R5, RZ, 0x1f, R16 ;  /* 0x0000001fff057819 */ /* 0x000fe40000011410 */
[----:B------:R-:W-:Y:S02]  /*0680*/  ISETP.GE.AND P0, PT, R0, RZ, PT ;  /* 0x000000ff0000720c */ /* 0x000fe40003f06270 */
[C---:B------:R-:W-:Y:S02]  /*0690*/  LOP3.LUT R8, R5.reuse, R8, RZ, 0x3c, !PT ;  /* 0x0000000805087212 */ /* 0x040fe400078e3cff */
[----:B------:R-:W-:-:S02]  /*06a0*/  LOP3.LUT R9, R5, R16, RZ, 0x3c, !PT ;  /* 0x0000001005097212 */ /* 0x000fc400078e3cff */
[----:B------:R-:W-:Y:S02]  /*06b0*/  SHF.R.U32.HI R5, RZ, 0x1e, R15 ;  /* 0x0000001eff057819 */ /* 0x000fe4000001160f */
[----:B------:R-:W0:Y:S01]  /*06c0*/  I2F.F64.S64 R6, R8 ;  /* 0x0000000800067312 */ /* 0x000e220000301c00 */
[C---:B------:R-:W-:Y:S02]  /*06d0*/  LOP3.LUT R0, R16.reuse, R0, RZ, 0x3c, !PT ;  /* 0x0000000010007212 */ /* 0x040fe400078e3cff */
[----:B------:R-:W-:Y:S02]  /*06e0*/  LEA.HI R5, R16, R5, RZ, 0x1 ;  /* 0x0000000510057211 */ /* 0x000fe400078f08ff */
[----:B------:R-:W-:-:S03]  /*06f0*/  ISETP.GE.AND P1, PT, R0, RZ, PT ;  /* 0x000000ff0000720c */ /* 0x000fc60003f26270 */
[----:B------:R-:W-:-:S04]  /*0700*/  IMAD.MOV R0, RZ, RZ, -R5 ;  /* 0x000000ffff007224 */ /* 0x000fc800078e0a05 */
[----:B------:R-:W-:Y:S01]  /*0710*/  @!P0 IMAD.MOV.U32 R5, RZ, RZ, R0 ;  /* 0x000000ffff058224 */ /* 0x000fe200078e0000 */
[----:B0-----:R-:W-:-:S10]  /*0720*/  DMUL R6, R6, UR4 ;  /* 0x0000000406067c28 */ /* 0x001fd40008000000 */
[----:B------:R-:W0:Y:S02]  /*0730*/  F2F.F32.F64 R6, R6 ;  /* 0x0000000600067310 */ /* 0x000e240000301000 */
[----:B0-----:R-:W-:-:S07]  /*0740*/  FSEL R8, -R6, R6, !P1 ;  /* 0x0000000606087208 */ /* 0x001fce0004800100 */
.L_x_1:
[----:B-1----:R-:W-:Y:S05]  /*0750*/  BSYNC.RECONVERGENT B0 ;  /* 0x0000000000007941 */ /* 0x002fea0003800200 */
.L_x_0:
[----:B------:R-:W-:Y:S01]  /*0760*/  MOV R0, 0x37cbac00 ;  /* 0x37cbac0000007802 */ /* 0x000fe20000000f00 */
[----:B------:R-:W-:Y:S01]  /*0770*/  FMUL R9, R8, R8 ;  /* 0x0000000808097220 */ /* 0x000fe20000400000 */
[----:B------:R-:W-:Y:S01]  /*0780*/  LOP3.LUT R15, R5, 0x1, RZ, 0xc0, !PT ;  /* 0x00000001050f7812 */ /* 0x000fe200078ec0ff */
[----:B------:R-:W0:Y:S01]  /*0790*/  LDC.64 R6, c[0x0][0x388] ;  /* 0x0000e200ff067b82 */ /* 0x000e220000000a00 */
[----:B------:R-:W-:Y:S02]  /*07a0*/  IMAD.MOV.U32 R16, RZ, RZ, 0x3d2aaabb ;  /* 0x3d2aaabbff107424 */ /* 0x000fe400078e00ff */
[----:B------:R-:W-:Y:S01]  /*07b0*/  FFMA R0, R9, R0, -0.0013887860113754868507 ;  /* 0xbab607ed09007423 */ /* 0x000fe20000000000 */
[----:B------:R-:W-:Y:S01]  /*07c0*/  ISETP.NE.U32.AND P0, PT, R15, 0x1, PT ;  /* 0x000000010f00780c */ /* 0x000fe20003f05070 */
[----:B------:R-:W-:Y:S01]  /*07d0*/  IMAD.MOV.U32 R15, RZ, RZ, 0x3effffff ;  /* 0x3effffffff0f7424 */ /* 0x000fe200078e00ff */
[----:B------:R-:W-:Y:S02]  /*07e0*/  LOP3.LUT P1, RZ, R5, 0x2, RZ, 0xc0, !PT ;  /* 0x0000000205ff7812 */ /* 0x000fe4000782c0ff */
[----:B------:R-:W-:-:S02]  /*07f0*/  FSEL R0, R0, -0.00019574658654164522886, !P0 ;  /* 0xb94d415300007808 */ /* 0x000fc40004000000 */
[----:B------:R-:W-:Y:S02]  /*0800*/  FSEL R16, R16, 0.0083327032625675201416, !P0 ;  /* 0x3c0885e410107808 */ /* 0x000fe40004000000 */
[----:B------:R-:W-:-:S03]  /*0810*/  FSEL R5, -R15, -0.16666662693023681641, !P0 ;  /* 0xbe2aaaa80f057808 */ /* 0x000fc60004000100 */
[----:B------:R-:W-:Y:S01]  /*0820*/  FFMA R16, R9, R0, R16 ;  /* 0x0000000009107223 */ /* 0x000fe20000000010 */
[----:B------:R-:W-:-:S03]  /*0830*/  FSEL R0, R8, 1, P0 ;  /* 0x3f80000008007808 */ /* 0x000fc60000000000 */
[C---:B------:R-:W-:Y:S02]  /*0840*/  FFMA R5, R9.reuse, R16, R5 ;  /* 0x0000001009057223 */ /* 0x040fe40000000005 */
[----:B------:R-:W-:-:S04]  /*0850*/  FFMA R9, R9, R0, RZ ;  /* 0x0000000009097223 */ /* 0x000fc800000000ff */
[----:B------:R-:W-:Y:S01]  /*0860*/  FFMA R5, R9, R5, R0 ;  /* 0x0000000509057223 */ /* 0x000fe20000000000 */
[----:B0-----:R-:W-:-:S04]  /*0870*/  IMAD.WIDE R6, R3, 0x4, R6 ;  /* 0x0000000403067825 */ /* 0x001fc800078e0206 */
[----:B------:R-:W-:Y:S01]  /*0880*/  @P1 FADD R5, RZ, -R5 ;  /* 0x80000005ff051221 */ /* 0x000fe20000000000 */
[----:B------:R-:W-:-:S04]  /*0890*/  IMAD.IADD R3, R2, 0x1, R3 ;  /* 0x0000000102037824 */ /* 0x000fc800078e0203 */
[----:B------:R0:W-:Y:S01]  /*08a0*/  STG.E desc[UR6][R6.64], R5 ;  /* 0x0000000506007986 */ /* 0x0001e2000c101906 */
[----:B------:R-:W-:-:S13]  /*08b0*/  ISETP.GE.AND P0, PT, R3, 0x400, PT ;  /* 0x000004000300780c */ /* 0x000fda0003f06270 */
[----:B0-----:R-:W-:Y:S05]  /*08c0*/  @!P0 BRA `(.L_x_5) ;  /* 0xfffffff400f48947 */ /* 0x001fea000383ffff */
[----:B------:R-:W-:Y:S05]  /*08d0*/  EXIT ;  /* 0x000000000000794d */ /* 0x000fea0003800000 */
.L_x_6:
[----:B------:R-:W-:-:S00]  /*08e0*/  BRA `(.L_x_6) ;  /* 0xfffffffc00fc7947 */ /* 0x000fc0000383ffff */
[----:B------:R-:W-:-:S00]  /*08f0*/  NOP ;  /* 0x0000000000007918 */ /* 0x000fc00000000000 */
        /* <DEDUP_REMOVED lines=8> */
.L_x_7:


//--------------------- .nv.global.init           --------------------------
	.section	.nv.global.init,"aw",@progbits
	.align	4
.nv.global.init:
	.type		__cudart_i2opi_f,@object
	.size		__cudart_i2opi_f,(.L_0 - __cudart_i2opi_f)
__cudart_i2opi_f:
        /*0000*/ 	.byte	0x41, 0x90, 0x43, 0x3c, 0x99, 0x95, 0x62, 0xdb, 0xc0, 0xdd, 0x34, 0xf5, 0xd1, 0x57, 0x27, 0xfc
        /*0010*/ 	.byte	0x29, 0x15, 0x44, 0x4e, 0x6e, 0x83, 0xf9, 0xa2
.L_0:


//--------------------- .nv.shared.reserved.0     --------------------------
	.section	.nv.shared.reserved.0,"aw",@nobits
	.weak		__nv_reservedSMEM_offset_0_alias
	.size		__nv_reservedSMEM_offset_0_alias, 0, 64
	.other		__nv_reservedSMEM_offset_0_alias,@"STO_CUDA_RESERVED_SHARED STV_DEFAULT"
__nv_reservedSMEM_offset_0_alias:
	.zero		0
	.zero		64


//--------------------- .nv.constant0._Z10kernel_foojPf --------------------------
	.section	.nv.constant0._Z10kernel_foojPf,"a",@progbits
	.sectionflags	@""
	.align	4
.nv.constant0._Z10kernel_foojPf:
	.zero		912


//--------------------- SYMBOLS --------------------------

	.type		.nv.reservedSmem.offset0,@object
	.size		.nv.reservedSmem.offset0,0x4
